//
// Generated by NVIDIA NVVM Compiler
//
// Compiler Build ID: CL-36424714
// Cuda compilation tools, release 13.0, V13.0.88
// Based on NVVM 20.0.0
//

.version 9.0
.target sm_100
.address_size 64

	// .globl	_Z15factorialKerneli
.extern .func  (.param .b32 func_retval0) vprintf
(
	.param .b64 vprintf_param_0,
	.param .b64 vprintf_param_1
)
;
.global .align 1 .b8 $str[10] = {37, 100, 33, 32, 61, 32, 37, 100, 10};

.visible .entry _Z15factorialKerneli(
	.param .u32 _Z15factorialKerneli_param_0
)
{
	.local .align 8 .b8 	__local_depot0[8];
	.reg .b64 	%SP;
	.reg .b64 	%SPL;
	.reg .pred 	%p<6>;
	.reg .b32 	%r<48>;
	.reg .b64 	%rd<5>;

	mov.u64 	%SPL, __local_depot0;
	cvta.local.u64 	%SP, %SPL;
	ld.param.u32 	%r22, [_Z15factorialKerneli_param_0];
	setp.lt.s32 	%p1, %r22, 2;
	mov.b32 	%r47, 1;
	@%p1 bra 	$L__BB0_8;
	add.s32 	%r1, %r22, -1;
	add.s32 	%r27, %r22, -2;
	and.b32  	%r2, %r1, 3;
	setp.lt.u32 	%p2, %r27, 3;
	mov.b32 	%r47, 1;
	mov.b32 	%r45, 2;
	@%p2 bra 	$L__BB0_5;
	and.b32  	%r30, %r1, -4;
	neg.s32 	%r38, %r30;
	mov.b32 	%r47, 1;
	mov.b32 	%r39, 5;
$L__BB0_3:
	add.s32 	%r31, %r39, -3;
	mul.lo.s32 	%r32, %r31, %r47;
	mad.lo.s32 	%r33, %r32, %r31, %r32;
	add.s32 	%r34, %r39, -1;
	mul.lo.s32 	%r35, %r34, %r33;
	mul.lo.s32 	%r47, %r39, %r35;
	add.s32 	%r39, %r39, 4;
	add.s32 	%r38, %r38, 4;
	setp.ne.s32 	%p3, %r38, 0;
	@%p3 bra 	$L__BB0_3;
	add.s32 	%r45, %r39, -3;
$L__BB0_5:
	setp.eq.s32 	%p4, %r2, 0;
	@%p4 bra 	$L__BB0_8;
	neg.s32 	%r44, %r2;
$L__BB0_7:
	.pragma "nounroll";
	mul.lo.s32 	%r47, %r45, %r47;
	add.s32 	%r45, %r45, 1;
	add.s32 	%r44, %r44, 1;
	setp.ne.s32 	%p5, %r44, 0;
	@%p5 bra 	$L__BB0_7;
$L__BB0_8:
	add.u64 	%rd1, %SP, 0;
	add.u64 	%rd2, %SPL, 0;
	st.local.v2.u32 	[%rd2], {%r22, %r47};
	mov.u64 	%rd3, $str;
	cvta.global.u64 	%rd4, %rd3;
	{ // callseq 0, 0
	.param .b64 param0;
	st.param.b64 	[param0], %rd4;
	.param .b64 param1;
	st.param.b64 	[param1], %rd1;
	.param .b32 retval0;
	call.uni (retval0), 
	vprintf, 
	(
	param0, 
	param1
	);
	ld.param.b32 	%r36, [retval0];
	} // callseq 0
	ret;

}


// ===== COMPILED SASS (sm_100) =====

	.target	sm_100

	.elftype	@"ET_EXEC"


//--------------------- .note.nv.tkinfo           --------------------------
	.section	.note.nv.tkinfo,"",@"SHT_NOTE"
	.sectionflags	@"SHF_NOTE_NV_TKINFO"
	.tkinfo
        /*0018*/ 	.word	0x00000002
        /*0030*/ 	.string	""
        /*0030*/ 	.string	"ptxas"
        /*0030*/ 	.string	"Cuda compilation tools, release 13.0, V13.0.88"
        /*0030*/ 	.string	"Build cuda_13.0.r13.0/compiler.36424714_0"
        /*0030*/ 	.string	"-arch sm_100 -m 64 "



//--------------------- .note.nv.cuinfo           --------------------------
	.section	.note.nv.cuinfo,"",@"SHT_NOTE"
	.sectionflags	@"SHF_NOTE_NV_CUINFO"
        /*0018*/ 	.short	0x0002
        /*001a*/ 	.short	0x0064
        /*001c*/ 	.short	0x0082
	.zero		2


//--------------------- .nv.info                  --------------------------
	.section	.nv.info,"",@"SHT_CUDA_INFO"
	.align	4


	//----- nvinfo : EIATTR_REGCOUNT
	.align		4
        /*0000*/ 	.byte	0x04, 0x2f
        /*0002*/ 	.short	(.L_2 - .L_1)
	.align		4
.L_1:
        /*0004*/ 	.word	index@(_Z15factorialKerneli)
        /*0008*/ 	.word	0x00000018


	//----- nvinfo : EIATTR_FRAME_SIZE
	.align		4
.L_2:
        /*000c*/ 	.byte	0x04, 0x11
        /*000e*/ 	.short	(.L_4 - .L_3)
	.align		4
.L_3:
        /*0010*/ 	.word	index@(_Z15factorialKerneli)
        /*0014*/ 	.word	0x00000008


	//----- nvinfo : EIATTR_MIN_STACK_SIZE
	.align		4
.L_4:
        /*0018*/ 	.byte	0x04, 0x12
        /*001a*/ 	.short	(.L_6 - .L_5)
	.align		4
.L_5:
        /*001c*/ 	.word	index@(_Z15factorialKerneli)
        /*0020*/ 	.word	0x00000008
.L_6:


//--------------------- .nv.compat                --------------------------
	.section	.nv.compat,"",@"SHT_CUDA_COMPAT_INFO"
	.align	4
        /*0000*/ 	.byte	0x02, 0x09, 0x00, 0x00, 0x02, 0x02, 0x01, 0x00, 0x02, 0x05, 0x05, 0x00, 0x03, 0x07, 0x01, 0x01
        /*0010*/ 	.byte	0x02, 0x03, 0x00, 0x00, 0x02, 0x06, 0x01, 0x00, 0x04, 0x0b, 0x08, 0x00, 0x09, 0x00, 0x00, 0x00
        /*0020*/ 	.byte	0x00, 0x00, 0x00, 0x00


//--------------------- .nv.info._Z15factorialKerneli --------------------------
	.section	.nv.info._Z15factorialKerneli,"",@"SHT_CUDA_INFO"
	.sectionflags	@""
	.align	4


	//----- nvinfo : EIATTR_CUDA_API_VERSION
	.align		4
        /*0000*/ 	.byte	0x04, 0x37
        /*0002*/ 	.short	(.L_8 - .L_7)
.L_7:
        /*0004*/ 	.word	0x00000082


	//----- nvinfo : EIATTR_KPARAM_INFO
	.align		4
.L_8:
        /*0008*/ 	.byte	0x04, 0x17
        /*000a*/ 	.short	(.L_10 - .L_9)
.L_9:
        /*000c*/ 	.word	0x00000000
        /*0010*/ 	.short	0x0000
        /*0012*/ 	.short	0x0000
        /*0014*/ 	.byte	0x00, 0xf0, 0x11, 0x00


	//----- nvinfo : EIATTR_SPARSE_MMA_MASK
	.align		4
.L_10:
        /*0018*/ 	.byte	0x03, 0x50
        /*001a*/ 	.short	0x0000


	//----- nvinfo : EIATTR_MAXREG_COUNT
	.align		4
        /*001c*/ 	.byte	0x03, 0x1b
        /*001e*/ 	.short	0x00ff


	//----- nvinfo : EIATTR_EXTERNS
	.align		4
        /*0020*/ 	.byte	0x04, 0x0f
        /*0022*/ 	.short	(.L_12 - .L_11)


	//   ....[0]....
	.align		4
.L_11:
        /*0024*/ 	.word	index@(vprintf)


	//----- nvinfo : EIATTR_MERCURY_ISA_VERSION
	.align		4
.L_12:
        /*0028*/ 	.byte	0x03, 0x5f
        /*002a*/ 	.short	0x0101


	//----- nvinfo : EIATTR_VRC_CTA_INIT_COUNT
	.align		4
        /*002c*/ 	.byte	0x02, 0x4a
	.zero		1
	.zero		1


	//----- nvinfo : EIATTR_SYSCALL_OFFSETS
	.align		4
        /*0030*/ 	.byte	0x04, 0x46
        /*0032*/ 	.short	(.L_14 - .L_13)


	//   ....[0]....
.L_13:
        /*0034*/ 	.word	0x000006a0


	//----- nvinfo : EIATTR_EXIT_INSTR_OFFSETS
	.align		4
.L_14:
        /*0038*/ 	.byte	0x04, 0x1c
        /*003a*/ 	.short	(.L_16 - .L_15)


	//   ....[0]....
.L_15:
        /*003c*/ 	.word	0x000006b0


	//----- nvinfo : EIATTR_CBANK_PARAM_SIZE
	.align		4
.L_16:
        /*0040*/ 	.byte	0x03, 0x19
        /*0042*/ 	.short	0x0004


	//----- nvinfo : EIATTR_PARAM_CBANK
	.align		4
        /*0044*/ 	.byte	0x04, 0x0a
        /*0046*/ 	.short	(.L_18 - .L_17)
	.align		4
.L_17:
        /*0048*/ 	.word	index@(.nv.constant0._Z15factorialKerneli)
        /*004c*/ 	.short	0x0380
        /*004e*/ 	.short	0x0004


	//----- nvinfo : EIATTR_SW_WAR
	.align		4
.L_18:
        /*0050*/ 	.byte	0x04, 0x36
        /*0052*/ 	.short	(.L_20 - .L_19)
.L_19:
        /*0054*/ 	.word	0x00000008
.L_20:


//--------------------- .nv.callgraph             --------------------------
	.section	.nv.callgraph,"",@"SHT_CUDA_CALLGRAPH"
	.align	4
	.sectionentsize	8
	.align		4
        /*0000*/ 	.word	0x00000000
	.align		4
        /*0004*/ 	.word	0xffffffff
	.align		4
        /*0008*/ 	.word	index@(_Z15factorialKerneli)
	.align		4
        /*000c*/ 	.word	index@(vprintf)
	.align		4
        /*0010*/ 	.word	0x00000000
	.align		4
        /*0014*/ 	.word	0xfffffffe
	.align		4
        /*0018*/ 	.word	0x00000000
	.align		4
        /*001c*/ 	.word	0xfffffffd
	.align		4
        /*0020*/ 	.word	0x00000000
	.align		4
        /*0024*/ 	.word	0xfffffffc


//--------------------- .nv.constant4             --------------------------
	.section	.nv.constant4,"a",@progbits
	.align	8
	.align		8
.nv.constant4:
        /*0000*/ 	.dword	vprintf
	.align		8
        /*0008*/ 	.dword	$str


//--------------------- .text._Z15factorialKerneli --------------------------
	.section	.text._Z15factorialKerneli,"ax",@progbits
	.align	128
        .global         _Z15factorialKerneli
        .type           _Z15factorialKerneli,@function
        .size           _Z15factorialKerneli,(.L_x_10 - _Z15factorialKerneli)
        .other          _Z15factorialKerneli,@"STO_CUDA_ENTRY STV_DEFAULT"
_Z15factorialKerneli:
.text._Z15factorialKerneli:
[----:B------:R-:W0:Y:S08]  /*0000*/  LDC R1, c[0x0][0x37c] ;  /* 0x0000df00ff017b82 */ /* 0x000e300000000800 */
[----:B------:R-:W1:Y:S01]  /*0010*/  LDC R2, c[0x0][0x380] ;  /* 0x0000e000ff027b82 */ /* 0x000e620000000800 */
[----:B------:R-:W2:Y:S01]  /*0020*/  LDCU UR4, c[0x0][0x2f8] ;  /* 0x00005f00ff0477ac */ /* 0x000ea20008000800 */
[----:B0-----:R-:W-:Y:S01]  /*0030*/  IADD3 R1, PT, PT, R1, -0x8, RZ ;  /* 0xfffffff801017810 */ /* 0x001fe20007ffe0ff */
[----:B------:R-:W-:Y:S01]  /*0040*/  IMAD.MOV.U32 R3, RZ, RZ, 0x1 ;  /* 0x00000001ff037424 */ /* 0x000fe200078e00ff */
[----:B------:R-:W0:Y:S02]  /*0050*/  LDCU UR5, c[0x0][0x2fc] ;  /* 0x00005f80ff0577ac */ /* 0x000e240008000800 */
[----:B--2---:R-:W-:-:S04]  /*0060*/  IADD3 R6, P1, PT, R1, UR4, RZ ;  /* 0x0000000401067c10 */ /* 0x004fc8000ff3e0ff */
[----:B0-----:R-:W-:Y:S02]  /*0070*/  IADD3.X R7, PT, PT, RZ, UR5, RZ, P1, !PT ;  /* 0x00000005ff077c10 */ /* 0x001fe40008ffe4ff */
[----:B-1----:R-:W-:-:S13]  /*0080*/  ISETP.GE.AND P0, PT, R2, 0x2, PT ;  /* 0x000000020200780c */ /* 0x002fda0003f06270 */
[----:B------:R-:W-:Y:S05]  /*0090*/  @!P0 BRA `(.L_x_0) ;  /* 0x0000000400648947 */ /* 0x000fea0003800000 */
[C---:B------:R-:W-:Y:S01]  /*00a0*/  VIADD R0, R2.reuse, 0xfffffffe ;  /* 0xfffffffe02007836 */ /* 0x040fe20000000000 */
[----:B------:R-:W-:Y:S01]  /*00b0*/  IADD3 R4, PT, PT, R2, -0x1, RZ ;  /* 0xffffffff02047810 */ /* 0x000fe20007ffe0ff */
[----:B------:R-:W-:Y:S02]  /*00c0*/  HFMA2 R3, -RZ, RZ, 0, 5.9604644775390625e-08 ;  /* 0x00000001ff037431 */ /* 0x000fe400000001ff */
[----:B------:R-:W-:Y:S01]  /*00d0*/  IMAD.MOV.U32 R8, RZ, RZ, 0x2 ;  /* 0x00000002ff087424 */ /* 0x000fe200078e00ff */
[----:B------:R-:W-:Y:S02]  /*00e0*/  ISETP.GE.U32.AND P0, PT, R0, 0x3, PT ;  /* 0x000000030000780c */ /* 0x000fe40003f06070 */
[----:B------:R-:W-:-:S11]  /*00f0*/  LOP3.LUT R0, R4, 0x3, RZ, 0xc0, !PT ;  /* 0x0000000304007812 */ /* 0x000fd600078ec0ff */
[----:B------:R-:W-:Y:S05]  /*0100*/  @!P0 BRA `(.L_x_1) ;  /* 0x0000000400288947 */ /* 0x000fea0003800000 */
[----:B------:R-:W-:Y:S01]  /*0110*/  LOP3.LUT R4, R4, 0xfffffffc, RZ, 0xc0, !PT ;  /* 0xfffffffc04047812 */ /* 0x000fe200078ec0ff */
[----:B------:R-:W-:Y:S01]  /*0120*/  IMAD.MOV.U32 R3, RZ, RZ, 0x1 ;  /* 0x00000001ff037424 */ /* 0x000fe200078e00ff */
[----:B------:R-:W-:-:S03]  /*0130*/  MOV R5, 0x5 ;  /* 0x0000000500057802 */ /* 0x000fc60000000f00 */
[----:B------:R-:W-:-:S05]  /*0140*/  IMAD.MOV R4, RZ, RZ, -R4 ;  /* 0x000000ffff047224 */ /* 0x000fca00078e0a04 */
[----:B------:R-:W-:-:S13]  /*0150*/  ISETP.GE.AND P0, PT, R4, RZ, PT ;  /* 0x000000ff0400720c */ /* 0x000fda0003f06270 */
[----:B------:R-:W-:Y:S05]  /*0160*/  @P0 BRA `(.L_x_2) ;  /* 0x0000000000e40947 */ /* 0x000fea0003800000 */
[----:B------:R-:W-:Y:S02]  /*0170*/  IADD3 R8, PT, PT, -R4, RZ, RZ ;  /* 0x000000ff04087210 */ /* 0x000fe40007ffe1ff */
[----:B------:R-:W-:Y:S02]  /*0180*/  PLOP3.LUT P0, PT, PT, PT, PT, 0x80, 0x8 ;  /* 0x000000000008781c */ /* 0x000fe40003f0f070 */
[----:B------:R-:W-:-:S13]  /*0190*/  ISETP.GT.AND P1, PT, R8, 0xc, PT ;  /* 0x0000000c0800780c */ /* 0x000fda0003f24270 */
[----:B------:R-:W-:Y:S05]  /*01a0*/  @!P1 BRA `(.L_x_3) ;  /* 0x0000000000809947 */ /* 0x000fea0003800000 */
[----:B------:R-:W-:-:S13]  /*01b0*/  PLOP3.LUT P0, PT, PT, PT, PT, 0x8, 0x80 ;  /* 0x000000000080781c */ /* 0x000fda0003f0e170 */
.L_x_4:
[C---:B------:R-:W-:Y:S01]  /*01c0*/  IADD3 R8, PT, PT, R5.reuse, -0x3, RZ ;  /* 0xfffffffd05087810 */ /* 0x040fe20007ffe0ff */
[C---:B------:R-:W-:Y:S01]  /*01d0*/  VIADD R10, R5.reuse, 0xffffffff ;  /* 0xffffffff050a7836 */ /* 0x040fe20000000000 */
[----:B------:R-:W-:Y:S02]  /*01e0*/  IADD3 R9, PT, PT, R5, 0x3, RZ ;  /* 0x0000000305097810 */ /* 0x000fe40007ffe0ff */
[----:B------:R-:W-:Y:S01]  /*01f0*/  IADD3 R4, PT, PT, R4, 0x10, RZ ;  /* 0x0000001004047810 */ /* 0x000fe20007ffe0ff */
[----:B------:R-:W-:-:S03]  /*0200*/  IMAD R3, R8, R3, RZ ;  /* 0x0000000308037224 */ /* 0x000fc600078e02ff */
[----:B------:R-:W-:Y:S01]  /*0210*/  ISETP.GE.AND P1, PT, R4, -0xc, PT ;  /* 0xfffffff40400780c */ /* 0x000fe20003f26270 */
[----:B------:R-:W-:Y:S01]  /*0220*/  IMAD R3, R8, R3, R3 ;  /* 0x0000000308037224 */ /* 0x000fe200078e0203 */
[----:B------:R-:W-:-:S03]  /*0230*/  IADD3 R8, PT, PT, R5, 0x5, RZ ;  /* 0x0000000505087810 */ /* 0x000fc60007ffe0ff */
[----:B------:R-:W-:Y:S01]  /*0240*/  IMAD R10, R3, R10, RZ ;  /* 0x0000000a030a7224 */ /* 0x000fe200078e02ff */
[----:B------:R-:W-:-:S03]  /*0250*/  IADD3 R3, PT, PT, R5, 0x1, RZ ;  /* 0x0000000105037810 */ /* 0x000fc60007ffe0ff */
[----:B------:R-:W-:-:S04]  /*0260*/  IMAD R10, R10, R5, RZ ;  /* 0x000000050a0a7224 */ /* 0x000fc800078e02ff */
[----:B------:R-:W-:-:S04]  /*0270*/  IMAD R10, R10, R3, RZ ;  /* 0x000000030a0a7224 */ /* 0x000fc800078e02ff */
[----:B------:R-:W-:Y:S02]  /*0280*/  IMAD R10, R3, R10, R10 ;  /* 0x0000000a030a7224 */ /* 0x000fe400078e020a */
[C---:B------:R-:W-:Y:S02]  /*0290*/  VIADD R3, R5.reuse, 0x4 ;  /* 0x0000000405037836 */ /* 0x040fe40000000000 */
[----:B------:R-:W-:Y:S01]  /*02a0*/  IMAD R10, R10, R9, RZ ;  /* 0x000000090a0a7224 */ /* 0x000fe200078e02ff */
[----:B------:R-:W-:-:S03]  /*02b0*/  IADD3 R9, PT, PT, R5, 0x7, RZ ;  /* 0x0000000705097810 */ /* 0x000fc60007ffe0ff */
[----:B------:R-:W-:Y:S01]  /*02c0*/  IMAD R3, R3, R10, RZ ;  /* 0x0000000a03037224 */ /* 0x000fe200078e02ff */
[----:B------:R-:W-:-:S03]  /*02d0*/  IADD3 R10, PT, PT, R5, 0x9, RZ ;  /* 0x00000009050a7810 */ /* 0x000fc60007ffe0ff */
[----:B------:R-:W-:-:S04]  /*02e0*/  IMAD R3, R3, R8, RZ ;  /* 0x0000000803037224 */ /* 0x000fc800078e02ff */
[----:B------:R-:W-:Y:S02]  /*02f0*/  IMAD R8, R8, R3, R3 ;  /* 0x0000000308087224 */ /* 0x000fe400078e0203 */
[C---:B------:R-:W-:Y:S02]  /*0300*/  VIADD R3, R5.reuse, 0x8 ;  /* 0x0000000805037836 */ /* 0x040fe40000000000 */
[----:B------:R-:W-:Y:S02]  /*0310*/  IMAD R8, R8, R9, RZ ;  /* 0x0000000908087224 */ /* 0x000fe400078e02ff */
[----:B------:R-:W-:Y:S02]  /*0320*/  VIADD R9, R5, 0xb ;  /* 0x0000000b05097836 */ /* 0x000fe40000000000 */
[----:B------:R-:W-:-:S04]  /*0330*/  IMAD R3, R3, R8, RZ ;  /* 0x0000000803037224 */ /* 0x000fc800078e02ff */
[----:B------:R-:W-:-:S04]  /*0340*/  IMAD R3, R3, R10, RZ ;  /* 0x0000000a03037224 */ /* 0x000fc800078e02ff */
[----:B------:R-:W-:Y:S01]  /*0350*/  IMAD R10, R10, R3, R3 ;  /* 0x000000030a0a7224 */ /* 0x000fe200078e0203 */
[C---:B------:R-:W-:Y:S02]  /*0360*/  IADD3 R3, PT, PT, R5.reuse, 0xc, RZ ;  /* 0x0000000c05037810 */ /* 0x040fe40007ffe0ff */
[----:B------:R-:W-:Y:S01]  /*0370*/  IADD3 R5, PT, PT, R5, 0x10, RZ ;  /* 0x0000001005057810 */ /* 0x000fe20007ffe0ff */
[----:B------:R-:W-:-:S04]  /*0380*/  IMAD R10, R10, R9, RZ ;  /* 0x000000090a0a7224 */ /* 0x000fc800078e02ff */
[----:B------:R-:W-:Y:S01]  /*0390*/  IMAD R3, R3, R10, RZ ;  /* 0x0000000a03037224 */ /* 0x000fe200078e02ff */
[----:B------:R-:W-:Y:S06]  /*03a0*/  @!P1 BRA `(.L_x_4) ;  /* 0xfffffffc00849947 */ /* 0x000fec000383ffff */
.L_x_3:
[----:B------:R-:W-:-:S05]  /*03b0*/  IMAD.MOV R8, RZ, RZ, -R4 ;  /* 0x000000ffff087224 */ /* 0x000fca00078e0a04 */
[----:B------:R-:W-:-:S13]  /*03c0*/  ISETP.GT.AND P1, PT, R8, 0x4, PT ;  /* 0x000000040800780c */ /* 0x000fda0003f24270 */
[----:B------:R-:W-:Y:S05]  /*03d0*/  @!P1 BRA `(.L_x_5) ;  /* 0x0000000000409947 */ /* 0x000fea0003800000 */
[C---:B------:R-:W-:Y:S01]  /*03e0*/  IADD3 R8, PT, PT, R5.reuse, -0x3, RZ ;  /* 0xfffffffd05087810 */ /* 0x040fe20007ffe0ff */
[----:B------:R-:W-:Y:S01]  /*03f0*/  VIADD R4, R4, 0x8 ;  /* 0x0000000804047836 */ /* 0x000fe20000000000 */
[C---:B------:R-:W-:Y:S02]  /*0400*/  IADD3 R10, PT, PT, R5.reuse, -0x1, RZ ;  /* 0xffffffff050a7810 */ /* 0x040fe40007ffe0ff */
[----:B------:R-:W-:Y:S01]  /*0410*/  IADD3 R9, PT, PT, R5, 0x3, RZ ;  /* 0x0000000305097810 */ /* 0x000fe20007ffe0ff */
[----:B------:R-:W-:Y:S01]  /*0420*/  IMAD R3, R3, R8, RZ ;  /* 0x0000000803037224 */ /* 0x000fe200078e02ff */
[----:B------:R-:W-:-:S03]  /*0430*/  PLOP3.LUT P0, PT, PT, PT, PT, 0x8, 0x80 ;  /* 0x000000000080781c */ /* 0x000fc60003f0e170 */
[----:B------:R-:W-:-:S04]  /*0440*/  IMAD R3, R8, R3, R3 ;  /* 0x0000000308037224 */ /* 0x000fc800078e0203 */
[----:B------:R-:W-:Y:S02]  /*0450*/  IMAD R10, R3, R10, RZ ;  /* 0x0000000a030a7224 */ /* 0x000fe400078e02ff */
[C---:B------:R-:W-:Y:S02]  /*0460*/  VIADD R3, R5.reuse, 0x1 ;  /* 0x0000000105037836 */ /* 0x040fe40000000000 */
[----:B------:R-:W-:-:S04]  /*0470*/  IMAD R10, R5, R10, RZ ;  /* 0x0000000a050a7224 */ /* 0x000fc800078e02ff */
[----:B------:R-:W-:-:S04]  /*0480*/  IMAD R10, R10, R3, RZ ;  /* 0x000000030a0a7224 */ /* 0x000fc800078e02ff */
[----:B------:R-:W-:Y:S01]  /*0490*/  IMAD R10, R3, R10, R10 ;  /* 0x0000000a030a7224 */ /* 0x000fe200078e020a */
[C---:B------:R-:W-:Y:S02]  /*04a0*/  IADD3 R3, PT, PT, R5.reuse, 0x4, RZ ;  /* 0x0000000405037810 */ /* 0x040fe40007ffe0ff */
[----:B------:R-:W-:Y:S01]  /*04b0*/  IADD3 R5, PT, PT, R5, 0x8, RZ ;  /* 0x0000000805057810 */ /* 0x000fe20007ffe0ff */
[----:B------:R-:W-:-:S04]  /*04c0*/  IMAD R10, R10, R9, RZ ;  /* 0x000000090a0a7224 */ /* 0x000fc800078e02ff */
[----:B------:R-:W-:-:S07]  /*04d0*/  IMAD R3, R3, R10, RZ ;  /* 0x0000000a03037224 */ /* 0x000fce00078e02ff */
.L_x_5:
[----:B------:R-:W-:-:S13]  /*04e0*/  ISETP.NE.OR P0, PT, R4, RZ, P0 ;  /* 0x000000ff0400720c */ /* 0x000fda0000705670 */
[----:B------:R-:W-:Y:S05]  /*04f0*/  @!P0 BRA `(.L_x_6) ;  /* 0x0000000000288947 */ /* 0x000fea0003800000 */
.L_x_2:
[----:B------:R-:W-:Y:S01]  /*0500*/  VIADD R4, R4, 0x4 ;  /* 0x0000000404047836 */ /* 0x000fe20000000000 */
[C---:B------:R-:W-:Y:S02]  /*0510*/  IADD3 R8, PT, PT, R5.reuse, -0x3, RZ ;  /* 0xfffffffd05087810 */ /* 0x040fe40007ffe0ff */
[----:B------:R-:W-:Y:S02]  /*0520*/  IADD3 R10, PT, PT, R5, -0x1, RZ ;  /* 0xffffffff050a7810 */ /* 0x000fe40007ffe0ff */
[----:B------:R-:W-:Y:S01]  /*0530*/  ISETP.NE.AND P0, PT, R4, RZ, PT ;  /* 0x000000ff0400720c */ /* 0x000fe20003f05270 */
[----:B------:R-:W-:-:S04]  /*0540*/  IMAD R3, R8, R3, RZ ;  /* 0x0000000308037224 */ /* 0x000fc800078e02ff */
[----:B------:R-:W-:-:S04]  /*0550*/  IMAD R3, R8, R3, R3 ;  /* 0x0000000308037224 */ /* 0x000fc800078e0203 */
[----:B------:R-:W-:-:S04]  /*0560*/  IMAD R10, R3, R10, RZ ;  /* 0x0000000a030a7224 */ /* 0x000fc800078e02ff */
[----:B------:R-:W-:Y:S01]  /*0570*/  IMAD R3, R10, R5, RZ ;  /* 0x000000050a037224 */ /* 0x000fe200078e02ff */
[----:B------:R-:W-:Y:S01]  /*0580*/  IADD3 R5, PT, PT, R5, 0x4, RZ ;  /* 0x0000000405057810 */ /* 0x000fe20007ffe0ff */
[----:B------:R-:W-:Y:S06]  /*0590*/  @P0 BRA `(.L_x_2) ;  /* 0xfffffffc00d80947 */ /* 0x000fec000383ffff */
.L_x_6:
[----:B------:R-:W-:-:S07]  /*05a0*/  VIADD R8, R5, 0xfffffffd ;  /* 0xfffffffd05087836 */ /* 0x000fce0000000000 */
.L_x_1:
[----:B------:R-:W-:-:S13]  /*05b0*/  ISETP.NE.AND P0, PT, R0, RZ, PT ;  /* 0x000000ff0000720c */ /* 0x000fda0003f05270 */
[----:B------:R-:W-:Y:S05]  /*05c0*/  @!P0 BRA `(.L_x_0) ;  /* 0x0000000000188947 */ /* 0x000fea0003800000 */
[----:B------:R-:W-:-:S07]  /*05d0*/  IADD3 R0, PT, PT, -R0, RZ, RZ ;  /* 0x000000ff00007210 */ /* 0x000fce0007ffe1ff */
.L_x_7:
[----:B------:R-:W-:Y:S01]  /*05e0*/  IADD3 R0, PT, PT, R0, 0x1, RZ ;  /* 0x0000000100007810 */ /* 0x000fe20007ffe0ff */
[C---:B------:R-:W-:Y:S02]  /*05f0*/  IMAD R3, R8.reuse, R3, RZ ;  /* 0x0000000308037224 */ /* 0x040fe400078e02ff */
[----:B------:R-:W-:Y:S01]  /*0600*/  VIADD R8, R8, 0x1 ;  /* 0x0000000108087836 */ /* 0x000fe20000000000 */
[----:B------:R-:W-:-:S13]  /*0610*/  ISETP.NE.AND P0, PT, R0, RZ, PT ;  /* 0x000000ff0000720c */ /* 0x000fda0003f05270 */
[----:B------:R-:W-:Y:S05]  /*0620*/  @P0 BRA `(.L_x_7) ;  /* 0xfffffffc00ec0947 */ /* 0x000fea000383ffff */
.L_x_0:
[----:B------:R-:W-:Y:S01]  /*0630*/  MOV R0, 0x0 ;  /* 0x0000000000007802 */ /* 0x000fe20000000f00 */
[----:B------:R0:W-:Y:S01]  /*0640*/  STL.64 [R1], R2 ;  /* 0x0000000201007387 */ /* 0x0001e20000100a00 */
[----:B------:R-:W1:Y:S02]  /*0650*/  LDCU.64 UR4, c[0x4][0x8] ;  /* 0x01000100ff0477ac */ /* 0x000e640008000a00 */
[----:B------:R0:W2:Y:S01]  /*0660*/  LDC.64 R8, c[0x4][R0] ;  /* 0x0100000000087b82 */ /* 0x0000a20000000a00 */
[----:B-1----:R-:W-:Y:S02]  /*0670*/  MOV R4, UR4 ;  /* 0x0000000400047c02 */ /* 0x002fe40008000f00 */
[----:B0-----:R-:W-:-:S07]  /*0680*/  MOV R5, UR5 ;  /* 0x0000000500057c02 */ /* 0x001fce0008000f00 */
[----:B------:R-:W-:-:S07]  /*0690*/  LEPC R20, `(.L_x_8) ;  /* 0x000000001014794e */ /* 0x000fce0000000000 */
[----:B--2---:R-:W-:Y:S05]  /*06a0*/  CALL.ABS.NOINC R8 ;  /* 0x0000000008007343 */ /* 0x004fea0003c00000 */
.L_x_8:
[----:B------:R-:W-:Y:S05]  /*06b0*/  EXIT ;  /* 0x000000000000794d */ /* 0x000fea0003800000 */
.L_x_9:
[----:B------:R-:W-:-:S00]  /*06c0*/  BRA `(.L_x_9) ;  /* 0xfffffffc00fc7947 */ /* 0x000fc0000383ffff */
[----:B------:R-:W-:-:S00]  /*06d0*/  NOP ;  /* 0x0000000000007918 */ /* 0x000fc00000000000 */
        /* <DEDUP_REMOVED lines=10> */
.L_x_10:


//--------------------- .nv.global.init           --------------------------
	.section	.nv.global.init,"aw",@progbits
.nv.global.init:
	.type		$str,@object
	.size		$str,(.L_0 - $str)
$str:
        /*0000*/ 	.byte	0x25, 0x64, 0x21, 0x20, 0x3d, 0x20, 0x25, 0x64, 0x0a, 0x00
.L_0:


//--------------------- .nv.shared.reserved.0     --------------------------
	.section	.nv.shared.reserved.0,"aw",@nobits
	.weak		__nv_reservedSMEM_offset_0_alias
	.size		__nv_reservedSMEM_offset_0_alias, 0, 64
	.other		__nv_reservedSMEM_offset_0_alias,@"STO_CUDA_RESERVED_SHARED STV_DEFAULT"
__nv_reservedSMEM_offset_0_alias:
	.zero		0
	.zero		64


//--------------------- .nv.constant0._Z15factorialKerneli --------------------------
	.section	.nv.constant0._Z15factorialKerneli,"a",@progbits
	.sectionflags	@""
	.align	4
.nv.constant0._Z15factorialKerneli:
	.zero		900


//--------------------- SYMBOLS --------------------------

	.type		.nv.reservedSmem.offset0,@object
	.size		.nv.reservedSmem.offset0,0x4
	.type		vprintf,@function
